//
// Generated by NVIDIA NVVM Compiler
//
// Compiler Build ID: CL-36424714
// Cuda compilation tools, release 13.0, V13.0.88
// Based on NVVM 20.0.0
//

.version 9.0
.target sm_100
.address_size 64

	// .globl	_Z19cuda_kernel_initialPh6float3mmf

.visible .entry _Z19cuda_kernel_initialPh6float3mmf(
	.param .u64 .ptr .align 1 _Z19cuda_kernel_initialPh6float3mmf_param_0,
	.param .align 4 .b8 _Z19cuda_kernel_initialPh6float3mmf_param_1[12],
	.param .u64 _Z19cuda_kernel_initialPh6float3mmf_param_2,
	.param .u64 _Z19cuda_kernel_initialPh6float3mmf_param_3,
	.param .f32 _Z19cuda_kernel_initialPh6float3mmf_param_4
)
{
	.reg .pred 	%p<14>;
	.reg .b16 	%rs<3>;
	.reg .b32 	%r<15>;
	.reg .b32 	%f<18>;
	.reg .b64 	%rd<11>;

	ld.param.f32 	%f7, [_Z19cuda_kernel_initialPh6float3mmf_param_1+4];
	ld.param.f32 	%f6, [_Z19cuda_kernel_initialPh6float3mmf_param_1];
	ld.param.u64 	%rd3, [_Z19cuda_kernel_initialPh6float3mmf_param_0];
	ld.param.f32 	%f8, [_Z19cuda_kernel_initialPh6float3mmf_param_1+8];
	ld.param.u64 	%rd4, [_Z19cuda_kernel_initialPh6float3mmf_param_2];
	ld.param.u64 	%rd5, [_Z19cuda_kernel_initialPh6float3mmf_param_3];
	ld.param.f32 	%f9, [_Z19cuda_kernel_initialPh6float3mmf_param_4];
	setp.leu.f32 	%p2, %f8, 0f00000000;
	@%p2 bra 	$L__BB0_6;
	mov.u32 	%r4, %tid.x;
	mov.u32 	%r5, %ntid.x;
	mov.u32 	%r6, %ctaid.x;
	mad.lo.s32 	%r7, %r6, %r5, %r4;
	mov.u32 	%r8, %tid.y;
	mov.u32 	%r9, %ntid.y;
	mov.u32 	%r10, %ctaid.y;
	mad.lo.s32 	%r11, %r10, %r9, %r8;
	cvt.rn.f32.s32 	%f11, %r7;
	fma.rn.f32 	%f12, %f6, 0f3F000000, 0fC1200000;
	setp.geu.f32 	%p3, %f12, %f11;
	fma.rn.f32 	%f13, %f6, 0f3F000000, 0f41200000;
	setp.leu.f32 	%p4, %f13, %f11;
	or.pred  	%p5, %p3, %p4;
	cvt.rn.f32.u32 	%f14, %r11;
	fma.rn.f32 	%f15, %f7, 0f3F000000, 0fC1200000;
	setp.geu.f32 	%p6, %f15, %f14;
	fma.rn.f32 	%f16, %f7, 0f3F000000, 0f41200000;
	setp.leu.f32 	%p7, %f16, %f14;
	or.pred  	%p8, %p6, %p7;
	fma.rn.f32 	%f2, %f8, 0f3F000000, 0fC1200000;
	fma.rn.f32 	%f3, %f8, 0f3F000000, 0f41200000;
	cvt.u64.u32 	%rd6, %r11;
	shl.b32 	%r12, %r7, 2;
	cvt.s64.s32 	%rd7, %r12;
	mad.lo.s64 	%rd1, %rd4, %rd6, %rd7;
	cvt.rzi.u32.f32 	%r13, %f9;
	cvt.u16.u32 	%rs1, %r13;
	or.pred  	%p1, %p5, %p8;
	cvta.to.global.u64 	%rd2, %rd3;
	mov.b32 	%r14, 0;
	mov.f32 	%f17, 0f00000000;
$L__BB0_2:
	@%p1 bra 	$L__BB0_5;
	setp.geu.f32 	%p10, %f2, %f17;
	setp.leu.f32 	%p11, %f3, %f17;
	or.pred  	%p12, %p10, %p11;
	@%p12 bra 	$L__BB0_5;
	cvt.u64.u32 	%rd8, %r14;
	mad.lo.s64 	%rd9, %rd5, %rd8, %rd1;
	add.s64 	%rd10, %rd2, %rd9;
	st.global.u8 	[%rd10], %rs1;
	st.global.u8 	[%rd10+1], %rs1;
	st.global.u8 	[%rd10+2], %rs1;
	mov.b16 	%rs2, 1;
	st.global.u8 	[%rd10+3], %rs2;
$L__BB0_5:
	add.s32 	%r14, %r14, 1;
	cvt.rn.f32.u32 	%f17, %r14;
	setp.gt.f32 	%p13, %f8, %f17;
	@%p13 bra 	$L__BB0_2;
$L__BB0_6:
	ret;

}


// ===== COMPILED SASS (sm_100) =====

	.target	sm_100

	.elftype	@"ET_EXEC"


//--------------------- .note.nv.tkinfo           --------------------------
	.section	.note.nv.tkinfo,"",@"SHT_NOTE"
	.sectionflags	@"SHF_NOTE_NV_TKINFO"
	.tkinfo
        /*0018*/ 	.word	0x00000002
        /*0030*/ 	.string	""
        /*0030*/ 	.string	"ptxas"
        /*0030*/ 	.string	"Cuda compilation tools, release 13.0, V13.0.88"
        /*0030*/ 	.string	"Build cuda_13.0.r13.0/compiler.36424714_0"
        /*0030*/ 	.string	"-arch sm_100 -m 64 "



//--------------------- .note.nv.cuinfo           --------------------------
	.section	.note.nv.cuinfo,"",@"SHT_NOTE"
	.sectionflags	@"SHF_NOTE_NV_CUINFO"
        /*0018*/ 	.short	0x0002
        /*001a*/ 	.short	0x0064
        /*001c*/ 	.short	0x0082
	.zero		2


//--------------------- .nv.info                  --------------------------
	.section	.nv.info,"",@"SHT_CUDA_INFO"
	.align	4


	//----- nvinfo : EIATTR_REGCOUNT
	.align		4
        /*0000*/ 	.byte	0x04, 0x2f
        /*0002*/ 	.short	(.L_1 - .L_0)
	.align		4
.L_0:
        /*0004*/ 	.word	index@(_Z19cuda_kernel_initialPh6float3mmf)
        /*0008*/ 	.word	0x00000010


	//----- nvinfo : EIATTR_FRAME_SIZE
	.align		4
.L_1:
        /*000c*/ 	.byte	0x04, 0x11
        /*000e*/ 	.short	(.L_3 - .L_2)
	.align		4
.L_2:
        /*0010*/ 	.word	index@(_Z19cuda_kernel_initialPh6float3mmf)
        /*0014*/ 	.word	0x00000000


	//----- nvinfo : EIATTR_MIN_STACK_SIZE
	.align		4
.L_3:
        /*0018*/ 	.byte	0x04, 0x12
        /*001a*/ 	.short	(.L_5 - .L_4)
	.align		4
.L_4:
        /*001c*/ 	.word	index@(_Z19cuda_kernel_initialPh6float3mmf)
        /*0020*/ 	.word	0x00000000
.L_5:


//--------------------- .nv.compat                --------------------------
	.section	.nv.compat,"",@"SHT_CUDA_COMPAT_INFO"
	.align	4
        /*0000*/ 	.byte	0x02, 0x09, 0x00, 0x00, 0x02, 0x02, 0x01, 0x00, 0x02, 0x05, 0x05, 0x00, 0x03, 0x07, 0x01, 0x01
        /*0010*/ 	.byte	0x02, 0x03, 0x00, 0x00, 0x02, 0x06, 0x01, 0x00, 0x04, 0x0b, 0x08, 0x00, 0x09, 0x00, 0x00, 0x00
        /*0020*/ 	.byte	0x00, 0x00, 0x00, 0x00


//--------------------- .nv.info._Z19cuda_kernel_initialPh6float3mmf --------------------------
	.section	.nv.info._Z19cuda_kernel_initialPh6float3mmf,"",@"SHT_CUDA_INFO"
	.sectionflags	@""
	.align	4


	//----- nvinfo : EIATTR_CUDA_API_VERSION
	.align		4
        /*0000*/ 	.byte	0x04, 0x37
        /*0002*/ 	.short	(.L_7 - .L_6)
.L_6:
        /*0004*/ 	.word	0x00000082


	//----- nvinfo : EIATTR_KPARAM_INFO
	.align		4
.L_7:
        /*0008*/ 	.byte	0x04, 0x17
        /*000a*/ 	.short	(.L_9 - .L_8)
.L_8:
        /*000c*/ 	.word	0x00000000
        /*0010*/ 	.short	0x0004
        /*0012*/ 	.short	0x0028
        /*0014*/ 	.byte	0x00, 0xf0, 0x11, 0x00


	//----- nvinfo : EIATTR_KPARAM_INFO
	.align		4
.L_9:
        /*0018*/ 	.byte	0x04, 0x17
        /*001a*/ 	.short	(.L_11 - .L_10)
.L_10:
        /*001c*/ 	.word	0x00000000
        /*0020*/ 	.short	0x0003
        /*0022*/ 	.short	0x0020
        /*0024*/ 	.byte	0x00, 0xf0, 0x21, 0x00


	//----- nvinfo : EIATTR_KPARAM_INFO
	.align		4
.L_11:
        /*0028*/ 	.byte	0x04, 0x17
        /*002a*/ 	.short	(.L_13 - .L_12)
.L_12:
        /*002c*/ 	.word	0x00000000
        /*0030*/ 	.short	0x0002
        /*0032*/ 	.short	0x0018
        /*0034*/ 	.byte	0x00, 0xf0, 0x21, 0x00


	//----- nvinfo : EIATTR_KPARAM_INFO
	.align		4
.L_13:
        /*0038*/ 	.byte	0x04, 0x17
        /*003a*/ 	.short	(.L_15 - .L_14)
.L_14:
        /*003c*/ 	.word	0x00000000
        /*0040*/ 	.short	0x0001
        /*0042*/ 	.short	0x0008
        /*0044*/ 	.byte	0x00, 0xf0, 0x31, 0x00


	//----- nvinfo : EIATTR_KPARAM_INFO
	.align		4
.L_15:
        /*0048*/ 	.byte	0x04, 0x17
        /*004a*/ 	.short	(.L_17 - .L_16)
.L_16:
        /*004c*/ 	.word	0x00000000
        /*0050*/ 	.short	0x0000
        /*0052*/ 	.short	0x0000
        /*0054*/ 	.byte	0x00, 0xf5, 0x21, 0x00


	//----- nvinfo : EIATTR_SPARSE_MMA_MASK
	.align		4
.L_17:
        /*0058*/ 	.byte	0x03, 0x50
        /*005a*/ 	.short	0x0000


	//----- nvinfo : EIATTR_MAXREG_COUNT
	.align		4
        /*005c*/ 	.byte	0x03, 0x1b
        /*005e*/ 	.short	0x00ff


	//----- nvinfo : EIATTR_MERCURY_ISA_VERSION
	.align		4
        /*0060*/ 	.byte	0x03, 0x5f
        /*0062*/ 	.short	0x0101


	//----- nvinfo : EIATTR_VRC_CTA_INIT_COUNT
	.align		4
        /*0064*/ 	.byte	0x02, 0x4a
	.zero		1
	.zero		1


	//----- nvinfo : EIATTR_EXIT_INSTR_OFFSETS
	.align		4
        /*0068*/ 	.byte	0x04, 0x1c
        /*006a*/ 	.short	(.L_19 - .L_18)


	//   ....[0]....
.L_18:
        /*006c*/ 	.word	0x00000030


	//   ....[1]....
        /*0070*/ 	.word	0x000003c0


	//----- nvinfo : EIATTR_CRS_STACK_SIZE
	.align		4
.L_19:
        /*0074*/ 	.byte	0x04, 0x1e
        /*0076*/ 	.short	(.L_21 - .L_20)
.L_20:
        /*0078*/ 	.word	0x00000000


	//----- nvinfo : EIATTR_CBANK_PARAM_SIZE
	.align		4
.L_21:
        /*007c*/ 	.byte	0x03, 0x19
        /*007e*/ 	.short	0x002c


	//----- nvinfo : EIATTR_PARAM_CBANK
	.align		4
        /*0080*/ 	.byte	0x04, 0x0a
        /*0082*/ 	.short	(.L_23 - .L_22)
	.align		4
.L_22:
        /*0084*/ 	.word	index@(.nv.constant0._Z19cuda_kernel_initialPh6float3mmf)
        /*0088*/ 	.short	0x0380
        /*008a*/ 	.short	0x002c


	//----- nvinfo : EIATTR_SW_WAR
	.align		4
.L_23:
        /*008c*/ 	.byte	0x04, 0x36
        /*008e*/ 	.short	(.L_25 - .L_24)
.L_24:
        /*0090*/ 	.word	0x00000008
.L_25:


//--------------------- .nv.callgraph             --------------------------
	.section	.nv.callgraph,"",@"SHT_CUDA_CALLGRAPH"
	.align	4
	.sectionentsize	8
	.align		4
        /*0000*/ 	.word	0x00000000
	.align		4
        /*0004*/ 	.word	0xffffffff
	.align		4
        /*0008*/ 	.word	0x00000000
	.align		4
        /*000c*/ 	.word	0xfffffffe
	.align		4
        /*0010*/ 	.word	0x00000000
	.align		4
        /*0014*/ 	.word	0xfffffffd
	.align		4
        /*0018*/ 	.word	0x00000000
	.align		4
        /*001c*/ 	.word	0xfffffffc


//--------------------- .text._Z19cuda_kernel_initialPh6float3mmf --------------------------
	.section	.text._Z19cuda_kernel_initialPh6float3mmf,"ax",@progbits
	.align	128
        .global         _Z19cuda_kernel_initialPh6float3mmf
        .type           _Z19cuda_kernel_initialPh6float3mmf,@function
        .size           _Z19cuda_kernel_initialPh6float3mmf,(.L_x_4 - _Z19cuda_kernel_initialPh6float3mmf)
        .other          _Z19cuda_kernel_initialPh6float3mmf,@"STO_CUDA_ENTRY STV_DEFAULT"
_Z19cuda_kernel_initialPh6float3mmf:
.text._Z19cuda_kernel_initialPh6float3mmf:
[----:B------:R-:W-:Y:S08]  /*0000*/  LDC R1, c[0x0][0x37c] ;  /* 0x0000df00ff017b82 */ /* 0x000ff00000000800 */
[----:B------:R-:W0:Y:S02]  /*0010*/  LDC R10, c[0x0][0x390] ;  /* 0x0000e400ff0a7b82 */ /* 0x000e240000000800 */
[----:B0-----:R-:W-:-:S13]  /*0020*/  FSETP.GT.AND P0, PT, R10, RZ, PT ;  /* 0x000000ff0a00720b */ /* 0x001fda0003f04000 */
[----:B------:R-:W-:Y:S05]  /*0030*/  @!P0 EXIT ;  /* 0x000000000000894d */ /* 0x000fea0003800000 */
[----:B------:R-:W0:Y:S01]  /*0040*/  S2R R6, SR_TID.X ;  /* 0x0000000000067919 */ /* 0x000e220000002100 */
[----:B------:R-:W1:Y:S01]  /*0050*/  LDC.64 R4, c[0x0][0x388] ;  /* 0x0000e200ff047b82 */ /* 0x000e620000000a00 */
[----:B------:R-:W0:Y:S01]  /*0060*/  LDCU UR4, c[0x0][0x360] ;  /* 0x00006c00ff0477ac */ /* 0x000e220008000800 */
[----:B------:R-:W-:Y:S01]  /*0070*/  IMAD.MOV.U32 R13, RZ, RZ, 0x3f000000 ;  /* 0x3f000000ff0d7424 */ /* 0x000fe200078e00ff */
[----:B------:R-:W0:Y:S01]  /*0080*/  S2R R3, SR_CTAID.X ;  /* 0x0000000000037919 */ /* 0x000e220000002500 */
[----:B------:R-:W2:Y:S01]  /*0090*/  LDCU UR5, c[0x0][0x364] ;  /* 0x00006c80ff0577ac */ /* 0x000ea20008000800 */
[----:B------:R-:W2:Y:S01]  /*00a0*/  S2R R9, SR_TID.Y ;  /* 0x0000000000097919 */ /* 0x000ea20000002200 */
[----:B------:R-:W3:Y:S01]  /*00b0*/  LDCU UR8, c[0x0][0x3a8] ;  /* 0x00007500ff0877ac */ /* 0x000ee20008000800 */
[----:B------:R-:W2:Y:S01]  /*00c0*/  S2R R0, SR_CTAID.Y ;  /* 0x0000000000007919 */ /* 0x000ea20000002600 */
[----:B------:R-:W4:Y:S01]  /*00d0*/  LDCU.64 UR6, c[0x0][0x358] ;  /* 0x00006b00ff0677ac */ /* 0x000f220008000a00 */
[----:B------:R-:W5:Y:S01]  /*00e0*/  LDCU UR9, c[0x0][0x390] ;  /* 0x00007200ff0977ac */ /* 0x000f620008000800 */
[----:B------:R-:W0:Y:S01]  /*00f0*/  LDCU.64 UR10, c[0x0][0x380] ;  /* 0x00007000ff0a77ac */ /* 0x000e220008000a00 */
[----:B-1----:R-:W-:Y:S01]  /*0100*/  FFMA R11, R4, R13, -10 ;  /* 0xc1200000040b7423 */ /* 0x002fe2000000000d */
[CC--:B------:R-:W-:Y:S01]  /*0110*/  FFMA R7, R13.reuse, R5.reuse, 10 ;  /* 0x412000000d077423 */ /* 0x0c0fe20000000005 */
[----:B------:R-:W-:Y:S01]  /*0120*/  FFMA R5, R13, R5, -10 ;  /* 0xc12000000d057423 */ /* 0x000fe20000000005 */
[----:B0-----:R-:W-:-:S02]  /*0130*/  IMAD R6, R3, UR4, R6 ;  /* 0x0000000403067c24 */ /* 0x001fc4000f8e0206 */
[----:B------:R-:W-:Y:S01]  /*0140*/  FFMA R3, R4, R13, 10 ;  /* 0x4120000004037423 */ /* 0x000fe2000000000d */
[----:B--2---:R-:W-:Y:S02]  /*0150*/  IMAD R9, R0, UR5, R9 ;  /* 0x0000000500097c24 */ /* 0x004fe4000f8e0209 */
[----:B------:R-:W-:Y:S01]  /*0160*/  I2FP.F32.S32 R0, R6 ;  /* 0x0000000600007245 */ /* 0x000fe20000201400 */
[----:B------:R-:W0:Y:S01]  /*0170*/  LDCU.64 UR4, c[0x0][0x398] ;  /* 0x00007300ff0477ac */ /* 0x000e220008000a00 */
[----:B------:R-:W-:Y:S02]  /*0180*/  IMAD.SHL.U32 R6, R6, 0x4, RZ ;  /* 0x0000000406067824 */ /* 0x000fe400078e00ff */
[----:B------:R-:W-:Y:S02]  /*0190*/  FSETP.GT.AND P0, PT, R3, R0, PT ;  /* 0x000000000300720b */ /* 0x000fe40003f04000 */
[----:B------:R-:W1:Y:S01]  /*01a0*/  LDC.64 R2, c[0x0][0x3a0] ;  /* 0x0000e800ff027b82 */ /* 0x000e620000000a00 */
[----:B------:R-:W-:-:S02]  /*01b0*/  I2FP.F32.U32 R8, R9 ;  /* 0x0000000900087245 */ /* 0x000fc40000201000 */
[----:B------:R-:W-:Y:S01]  /*01c0*/  FSETP.GEU.OR P0, PT, R11, R0, !P0 ;  /* 0x000000000b00720b */ /* 0x000fe2000470e400 */
[CC--:B------:R-:W-:Y:S01]  /*01d0*/  FFMA R0, R10.reuse, R13.reuse, -10 ;  /* 0xc12000000a007423 */ /* 0x0c0fe2000000000d */
[----:B---3--:R-:W2:Y:S01]  /*01e0*/  F2I.U32.TRUNC.NTZ R11, UR8 ;  /* 0x00000008000b7d05 */ /* 0x008ea2000820f000 */
[-C--:B------:R-:W-:Y:S02]  /*01f0*/  FSETP.GT.AND P1, PT, R7, R8.reuse, PT ;  /* 0x000000080700720b */ /* 0x080fe40003f24000 */
[--C-:B------:R-:W-:Y:S02]  /*0200*/  SHF.R.S32.HI R7, RZ, 0x1f, R6.reuse ;  /* 0x0000001fff077819 */ /* 0x100fe40000011406 */
[----:B------:R-:W-:Y:S01]  /*0210*/  FSETP.GEU.OR P1, PT, R5, R8, !P1 ;  /* 0x000000080500720b */ /* 0x000fe20004f2e400 */
[----:B------:R-:W-:Y:S01]  /*0220*/  FFMA R8, R10, R13, 10 ;  /* 0x412000000a087423 */ /* 0x000fe2000000000d */
[----:B0-----:R-:W-:-:S04]  /*0230*/  IMAD.WIDE.U32 R4, R9, UR4, R6 ;  /* 0x0000000409047c25 */ /* 0x001fc8000f8e0006 */
[----:B------:R-:W-:Y:S01]  /*0240*/  HFMA2 R7, -RZ, RZ, 0, 0 ;  /* 0x00000000ff077431 */ /* 0x000fe200000001ff */
[----:B------:R-:W-:Y:S01]  /*0250*/  UMOV UR4, URZ ;  /* 0x000000ff00047c82 */ /* 0x000fe20008000000 */
[----:B----45:R-:W-:-:S07]  /*0260*/  IMAD R9, R9, UR5, R5 ;  /* 0x0000000509097c24 */ /* 0x030fce000f8e0205 */
.L_x_2:
[-C--:B------:R-:W-:Y:S01]  /*0270*/  FSETP.GT.AND P2, PT, R8, R7.reuse, PT ;  /* 0x000000070800720b */ /* 0x080fe20003f44000 */
[----:B------:R-:W-:Y:S03]  /*0280*/  BSSY.RECONVERGENT B0, `(.L_x_0) ;  /* 0x000000f000007945 */ /* 0x000fe60003800200 */
[----:B------:R-:W-:-:S04]  /*0290*/  FSETP.GEU.OR P2, PT, R0, R7, !P2 ;  /* 0x000000070000720b */ /* 0x000fc8000574e400 */
[----:B------:R-:W-:-:S13]  /*02a0*/  PLOP3.LUT P2, PT, P2, P0, P1, 0xfe, 0x0 ;  /* 0x000000000000781c */ /* 0x000fda0001741f16 */
[----:B------:R-:W-:Y:S05]  /*02b0*/  @P2 BRA `(.L_x_1) ;  /* 0x00000000002c2947 */ /* 0x000fea0003800000 */
[----:B------:R-:W-:Y:S01]  /*02c0*/  MOV R7, R9 ;  /* 0x0000000900077202 */ /* 0x000fe20000000f00 */
[----:B------:R-:W-:Y:S02]  /*02d0*/  IMAD.MOV.U32 R6, RZ, RZ, R4 ;  /* 0x000000ffff067224 */ /* 0x000fe400078e0004 */
[----:B------:R-:W-:Y:S02]  /*02e0*/  IMAD.MOV.U32 R10, RZ, RZ, 0x1 ;  /* 0x00000001ff0a7424 */ /* 0x000fe400078e00ff */
[----:B-1----:R-:W-:-:S04]  /*02f0*/  IMAD.WIDE.U32 R6, R2, UR4, R6 ;  /* 0x0000000402067c25 */ /* 0x002fc8000f8e0006 */
[----:B------:R-:W-:Y:S01]  /*0300*/  IMAD R7, R3, UR4, R7 ;  /* 0x0000000403077c24 */ /* 0x000fe2000f8e0207 */
[----:B------:R-:W-:-:S04]  /*0310*/  IADD3 R6, P2, PT, R6, UR10, RZ ;  /* 0x0000000a06067c10 */ /* 0x000fc8000ff5e0ff */
[----:B------:R-:W-:-:S05]  /*0320*/  IADD3.X R7, PT, PT, R7, UR11, RZ, P2, !PT ;  /* 0x0000000b07077c10 */ /* 0x000fca00097fe4ff */
[----:B------:R0:W-:Y:S04]  /*0330*/  STG.E.U8 desc[UR6][R6.64+0x3], R10 ;  /* 0x0000030a06007986 */ /* 0x0001e8000c101106 */
[----:B--2---:R0:W-:Y:S04]  /*0340*/  STG.E.U8 desc[UR6][R6.64], R11 ;  /* 0x0000000b06007986 */ /* 0x0041e8000c101106 */
[----:B------:R0:W-:Y:S04]  /*0350*/  STG.E.U8 desc[UR6][R6.64+0x1], R11 ;  /* 0x0000010b06007986 */ /* 0x0001e8000c101106 */
[----:B------:R0:W-:Y:S02]  /*0360*/  STG.E.U8 desc[UR6][R6.64+0x2], R11 ;  /* 0x0000020b06007986 */ /* 0x0001e4000c101106 */
.L_x_1:
[----:B------:R-:W-:Y:S05]  /*0370*/  BSYNC.RECONVERGENT B0 ;  /* 0x0000000000007941 */ /* 0x000fea0003800200 */
.L_x_0:
[----:B------:R-:W-:-:S06]  /*0380*/  UIADD3 UR4, UPT, UPT, UR4, 0x1, URZ ;  /* 0x0000000104047890 */ /* 0x000fcc000fffe0ff */
[----:B0-----:R-:W-:-:S04]  /*0390*/  I2FP.F32.U32 R7, UR4 ;  /* 0x0000000400077c45 */ /* 0x001fc80008201000 */
[----:B------:R-:W-:-:S13]  /*03a0*/  FSETP.GEU.AND P2, PT, R7, UR9, PT ;  /* 0x0000000907007c0b */ /* 0x000fda000bf4e000 */
[----:B------:R-:W-:Y:S05]  /*03b0*/  @!P2 BRA `(.L_x_2) ;  /* 0xfffffffc00aca947 */ /* 0x000fea000383ffff */
[----:B------:R-:W-:Y:S05]  /*03c0*/  EXIT ;  /* 0x000000000000794d */ /* 0x000fea0003800000 */
.L_x_3:
[----:B------:R-:W-:-:S00]  /*03d0*/  BRA `(.L_x_3) ;  /* 0xfffffffc00fc7947 */ /* 0x000fc0000383ffff */
[----:B------:R-:W-:-:S00]  /*03e0*/  NOP ;  /* 0x0000000000007918 */ /* 0x000fc00000000000 */
        /* <DEDUP_REMOVED lines=9> */
.L_x_4:


//--------------------- .nv.shared.reserved.0     --------------------------
	.section	.nv.shared.reserved.0,"aw",@nobits
	.weak		__nv_reservedSMEM_offset_0_alias
	.size		__nv_reservedSMEM_offset_0_alias, 0, 64
	.other		__nv_reservedSMEM_offset_0_alias,@"STO_CUDA_RESERVED_SHARED STV_DEFAULT"
__nv_reservedSMEM_offset_0_alias:
	.zero		0
	.zero		64


//--------------------- .nv.constant0._Z19cuda_kernel_initialPh6float3mmf --------------------------
	.section	.nv.constant0._Z19cuda_kernel_initialPh6float3mmf,"a",@progbits
	.sectionflags	@""
	.align	4
.nv.constant0._Z19cuda_kernel_initialPh6float3mmf:
	.zero		940


//--------------------- SYMBOLS --------------------------

	.type		.nv.reservedSmem.offset0,@object
	.size		.nv.reservedSmem.offset0,0x4
